	.headerflags	@"EF_CUDA_TEXMODE_UNIFIED EF_CUDA_64BIT_ADDRESS EF_CUDA_ACCELERATORS EF_CUDA_SM90 EF_CUDA_VIRTUAL_SM(EF_CUDA_SM90)"
	.elftype	@"ET_EXEC"


//--------------------- .nv.info                  --------------------------
	.section	.nv.info,"",@"SHT_CUDA_INFO"
	.align	4


	//----- nvinfo : EIATTR_REGCOUNT
	.align		4
        /*0000*/ 	.byte	0x04, 0x2f
        /*0002*/ 	.short	(.L_3 - .L_2)
	.align		4
.L_2:
        /*0004*/ 	.word	index@(triton_poi_fused__native_batch_norm_legit_no_training_add_convolution_elu_9)
        /*0008*/ 	.word	0x00000028


	//----- nvinfo : EIATTR_MIN_STACK_SIZE
	.align		4
.L_3:
        /*000c*/ 	.byte	0x04, 0x12
        /*000e*/ 	.short	(.L_5 - .L_4)
	.align		4
.L_4:
        /*0010*/ 	.word	index@(triton_poi_fused__native_batch_norm_legit_no_training_add_convolution_elu_9)
        /*0014*/ 	.word	0x00000000


	//----- nvinfo : EIATTR_FRAME_SIZE
	.align		4
.L_5:
        /*0018*/ 	.byte	0x04, 0x11
        /*001a*/ 	.short	(.L_7 - .L_6)
	.align		4
.L_6:
        /*001c*/ 	.word	index@(triton_poi_fused__native_batch_norm_legit_no_training_add_convolution_elu_9)
        /*0020*/ 	.word	0x00000000


	//----- nvinfo : EIATTR_MIN_STACK_SIZE
	.align		4
.L_7:
        /*0024*/ 	.byte	0x04, 0x12
        /*0026*/ 	.short	(.L_9 - .L_8)
	.align		4
.L_8:
        /*0028*/ 	.word	index@(triton_poi_fused__native_batch_norm_legit_no_training_add_convolution_elu_9)
        /*002c*/ 	.word	0x00000000
.L_9:


//--------------------- .nv.info.triton_poi_fused__native_batch_norm_legit_no_training_add_convolution_elu_9 --------------------------
	.section	.nv.info.triton_poi_fused__native_batch_norm_legit_no_training_add_convolution_elu_9,"",@"SHT_CUDA_INFO"
	.sectionflags	@""
	.align	4


	//----- nvinfo : EIATTR_CUDA_API_VERSION
	.align		4
        /*0000*/ 	.byte	0x04, 0x37
        /*0002*/ 	.short	(.L_11 - .L_10)
.L_10:
        /*0004*/ 	.word	0x0000007c


	//----- nvinfo : EIATTR_KPARAM_INFO
	.align		4
.L_11:
        /*0008*/ 	.byte	0x04, 0x17
        /*000a*/ 	.short	(.L_13 - .L_12)
.L_12:
        /*000c*/ 	.word	0x00000000
        /*0010*/ 	.short	0x0008
        /*0012*/ 	.short	0x0040
        /*0014*/ 	.byte	0x00, 0xf0, 0x11, 0x00


	//----- nvinfo : EIATTR_KPARAM_INFO
	.align		4
.L_13:
        /*0018*/ 	.byte	0x04, 0x17
        /*001a*/ 	.short	(.L_15 - .L_14)
.L_14:
        /*001c*/ 	.word	0x00000000
        /*0020*/ 	.short	0x0007
        /*0022*/ 	.short	0x0038
        /*0024*/ 	.byte	0x00, 0xf4, 0x21, 0x00


	//----- nvinfo : EIATTR_KPARAM_INFO
	.align		4
.L_15:
        /*0028*/ 	.byte	0x04, 0x17
        /*002a*/ 	.short	(.L_17 - .L_16)
.L_16:
        /*002c*/ 	.word	0x00000000
        /*0030*/ 	.short	0x0006
        /*0032*/ 	.short	0x0030
        /*0034*/ 	.byte	0x00, 0xf4, 0x21, 0x00


	//----- nvinfo : EIATTR_KPARAM_INFO
	.align		4
.L_17:
        /*0038*/ 	.byte	0x04, 0x17
        /*003a*/ 	.short	(.L_19 - .L_18)
.L_18:
        /*003c*/ 	.word	0x00000000
        /*0040*/ 	.short	0x0005
        /*0042*/ 	.short	0x0028
        /*0044*/ 	.byte	0x00, 0xf4, 0x21, 0x00


	//----- nvinfo : EIATTR_KPARAM_INFO
	.align		4
.L_19:
        /*0048*/ 	.byte	0x04, 0x17
        /*004a*/ 	.short	(.L_21 - .L_20)
.L_20:
        /*004c*/ 	.word	0x00000000
        /*0050*/ 	.short	0x0004
        /*0052*/ 	.short	0x0020
        /*0054*/ 	.byte	0x00, 0xf4, 0x21, 0x00


	//----- nvinfo : EIATTR_KPARAM_INFO
	.align		4
.L_21:
        /*0058*/ 	.byte	0x04, 0x17
        /*005a*/ 	.short	(.L_23 - .L_22)
.L_22:
        /*005c*/ 	.word	0x00000000
        /*0060*/ 	.short	0x0003
        /*0062*/ 	.short	0x0018
        /*0064*/ 	.byte	0x00, 0xf4, 0x21, 0x00


	//----- nvinfo : EIATTR_KPARAM_INFO
	.align		4
.L_23:
        /*0068*/ 	.byte	0x04, 0x17
        /*006a*/ 	.short	(.L_25 - .L_24)
.L_24:
        /*006c*/ 	.word	0x00000000
        /*0070*/ 	.short	0x0002
        /*0072*/ 	.short	0x0010
        /*0074*/ 	.byte	0x00, 0xf4, 0x21, 0x00


	//----- nvinfo : EIATTR_KPARAM_INFO
	.align		4
.L_25:
        /*0078*/ 	.byte	0x04, 0x17
        /*007a*/ 	.short	(.L_27 - .L_26)
.L_26:
        /*007c*/ 	.word	0x00000000
        /*0080*/ 	.short	0x0001
        /*0082*/ 	.short	0x0008
        /*0084*/ 	.byte	0x00, 0xf4, 0x21, 0x00


	//----- nvinfo : EIATTR_KPARAM_INFO
	.align		4
.L_27:
        /*0088*/ 	.byte	0x04, 0x17
        /*008a*/ 	.short	(.L_29 - .L_28)
.L_28:
        /*008c*/ 	.word	0x00000000
        /*0090*/ 	.short	0x0000
        /*0092*/ 	.short	0x0000
        /*0094*/ 	.byte	0x00, 0xf4, 0x21, 0x00


	//----- nvinfo : EIATTR_SPARSE_MMA_MASK
	.align		4
.L_29:
        /*0098*/ 	.byte	0x03, 0x50
        /*009a*/ 	.short	0x0000


	//----- nvinfo : EIATTR_MAXREG_COUNT
	.align		4
        /*009c*/ 	.byte	0x03, 0x1b
        /*009e*/ 	.short	0x00ff


	//----- nvinfo : EIATTR_EXIT_INSTR_OFFSETS
	.align		4
        /*00a0*/ 	.byte	0x04, 0x1c
        /*00a2*/ 	.short	(.L_31 - .L_30)


	//   ....[0]....
.L_30:
        /*00a4*/ 	.word	0x000016a0


	//----- nvinfo : EIATTR_REQNTID
	.align		4
.L_31:
        /*00a8*/ 	.byte	0x04, 0x10
        /*00aa*/ 	.short	(.L_33 - .L_32)
.L_32:
        /*00ac*/ 	.word	0x00000080
        /*00b0*/ 	.word	0x00000001
        /*00b4*/ 	.word	0x00000001


	//----- nvinfo : EIATTR_CBANK_PARAM_SIZE
	.align		4
.L_33:
        /*00b8*/ 	.byte	0x03, 0x19
        /*00ba*/ 	.short	0x0044


	//----- nvinfo : EIATTR_PARAM_CBANK
	.align		4
        /*00bc*/ 	.byte	0x04, 0x0a
        /*00be*/ 	.short	(.L_35 - .L_34)
	.align		4
.L_34:
        /*00c0*/ 	.word	index@(.nv.constant0.triton_poi_fused__native_batch_norm_legit_no_training_add_convolution_elu_9)
        /*00c4*/ 	.short	0x0210
        /*00c6*/ 	.short	0x0044


	//----- nvinfo : EIATTR_SW_WAR
	.align		4
.L_35:
        /*00c8*/ 	.byte	0x04, 0x36
        /*00ca*/ 	.short	(.L_37 - .L_36)
.L_36:
        /*00cc*/ 	.word	0x00000008
.L_37:


//--------------------- .nv.callgraph             --------------------------
	.section	.nv.callgraph,"",@"SHT_CUDA_CALLGRAPH"
	.align	4
	.sectionentsize	8
	.align		4
        /*0000*/ 	.word	0x00000000
	.align		4
        /*0004*/ 	.word	0xffffffff
	.align		4
        /*0008*/ 	.word	0x00000000
	.align		4
        /*000c*/ 	.word	0xfffffffe
	.align		4
        /*0010*/ 	.word	0x00000000
	.align		4
        /*0014*/ 	.word	0xfffffffd
	.align		4
        /*0018*/ 	.word	0x00000000
	.align		4
        /*001c*/ 	.word	0xfffffffc


//--------------------- .nv.constant4             --------------------------
	.section	.nv.constant4,"a",@progbits
	.align	8
	.align		8
.nv.constant4:
        /*0000*/ 	.dword	_$_str
	.align		8
        /*0008*/ 	.dword	_$_str_$_2


//--------------------- .text.triton_poi_fused__native_batch_norm_legit_no_training_add_convolution_elu_9 --------------------------
	.section	.text.triton_poi_fused__native_batch_norm_legit_no_training_add_convolution_elu_9,"ax",@progbits
	.align	128
        .global         triton_poi_fused__native_batch_norm_legit_no_training_add_convolution_elu_9
        .type           triton_poi_fused__native_batch_norm_legit_no_training_add_convolution_elu_9,@function
        .size           triton_poi_fused__native_batch_norm_legit_no_training_add_convolution_elu_9,(.L_x_1 - triton_poi_fused__native_batch_norm_legit_no_training_add_convolution_elu_9)
        .other          triton_poi_fused__native_batch_norm_legit_no_training_add_convolution_elu_9,@"STO_CUDA_ENTRY STV_DEFAULT"
triton_poi_fused__native_batch_norm_legit_no_training_add_convolution_elu_9:
.text.triton_poi_fused__native_batch_norm_legit_no_training_add_convolution_elu_9:
[----:B------:R-:W-:Y:S01]  /*0000*/  LDC R1, c[0x0][0x28] ;  /* 0x00000a00ff017b82 */ /* 0x000fe20000000800 */
[----:B------:R-:W1:Y:S01]  /*0010*/  S2R R0, SR_TID.X ;  /* 0x0000000000007919 */ /* 0x000e620000002100 */
[----:B------:R-:W-:-:S06]  /*0020*/  ULDC.64 UR4, c[0x0][0x208] ;  /* 0x0000820000047ab9 */ /* 0x000fcc0000000a00 */
[----:B------:R-:W2:Y:S01]  /*0030*/  LDC.64 R12, c[0x0][0x220] ;  /* 0x00008800ff0c7b82 */ /* 0x000ea20000000a00 */
[----:B------:R-:W3:Y:S07]  /*0040*/  S2R R3, SR_CTAID.X ;  /* 0x0000000000037919 */ /* 0x000eee0000002500 */
[----:B------:R-:W4:Y:S08]  /*0050*/  LDC.64 R16, c[0x0][0x228] ;  /* 0x00008a00ff107b82 */ /* 0x000f300000000a00 */
[----:B------:R-:W5:Y:S08]  /*0060*/  LDC.64 R34, c[0x0][0x230] ;  /* 0x00008c00ff227b82 */ /* 0x000f700000000a00 */
[----:B------:R-:W2:Y:S01]  /*0070*/  LDC.64 R30, c[0x0][0x240] ;  /* 0x00009000ff1e7b82 */ /* 0x000ea20000000a00 */
[----:B-1----:R-:W-:-:S07]  /*0080*/  SHF.L.U32 R0, R0, 0x2, RZ ;  /* 0x0000000200007819 */ /* 0x002fce00000006ff */
[----:B------:R-:W1:Y:S01]  /*0090*/  LDC.64 R28, c[0x0][0x248] ;  /* 0x00009200ff1c7b82 */ /* 0x000e620000000a00 */
[----:B------:R-:W-:Y:S02]  /*00a0*/  LOP3.LUT R0, R0, 0x1fc, RZ, 0xc0, !PT ;  /* 0x000001fc00007812 */ /* 0x000fe400078ec0ff */
[----:B---3--:R-:W-:Y:S02]  /*00b0*/  SHF.R.S32.HI R4, RZ, 0x15, R3 ;  /* 0x00000015ff047819 */ /* 0x008fe40000011403 */
[----:B------:R-:W-:Y:S02]  /*00c0*/  LEA R2, R3, R0, 0xa ;  /* 0x0000000003027211 */ /* 0x000fe400078e50ff */
[----:B------:R-:W-:Y:S02]  /*00d0*/  SGXT R3, R4, 0x1 ;  /* 0x000000010403781a */ /* 0x000fe40000000200 */
[----:B------:R-:W-:Y:S01]  /*00e0*/  IADD3 R0, R2, 0x200, RZ ;  /* 0x0000020002007810 */ /* 0x000fe20007ffe0ff */
[----:B------:R-:W3:Y:S03]  /*00f0*/  LDC.64 R4, c[0x0][0x238] ;  /* 0x00008e00ff047b82 */ /* 0x000ee60000000a00 */
[----:B------:R-:W-:-:S02]  /*0100*/  LEA.HI R6, R3, R0, RZ, 0x6 ;  /* 0x0000000003067211 */ /* 0x000fc400078f30ff */
[----:B------:R-:W-:Y:S02]  /*0110*/  LEA.HI R3, R3, R2, RZ, 0x6 ;  /* 0x0000000203037211 */ /* 0x000fe400078f30ff */
[--C-:B------:R-:W-:Y:S02]  /*0120*/  SHF.R.S32.HI R37, RZ, 0x6, R6.reuse ;  /* 0x00000006ff257819 */ /* 0x100fe40000011406 */
[----:B------:R-:W-:Y:S02]  /*0130*/  SHF.R.S32.HI R6, RZ, 0x1f, R6 ;  /* 0x0000001fff067819 */ /* 0x000fe40000011406 */
[----:B------:R-:W-:Y:S02]  /*0140*/  SHF.R.S32.HI R33, RZ, 0x6, R3 ;  /* 0x00000006ff217819 */ /* 0x000fe40000011403 */
[----:B------:R-:W-:-:S04]  /*0150*/  LEA.HI R6, R6, R37, RZ, 0x9 ;  /* 0x0000002506067211 */ /* 0x000fc800078f48ff */
[----:B------:R-:W-:-:S04]  /*0160*/  LOP3.LUT R6, R6, 0xfffffe00, RZ, 0xc0, !PT ;  /* 0xfffffe0006067812 */ /* 0x000fc800078ec0ff */
[----:B------:R-:W-:Y:S02]  /*0170*/  IADD3 R37, R37, -R6, RZ ;  /* 0x8000000625257210 */ /* 0x000fe40007ffe0ff */
[----:B------:R-:W-:-:S04]  /*0180*/  SHF.R.S32.HI R6, RZ, 0x1f, R3 ;  /* 0x0000001fff067819 */ /* 0x000fc80000011403 */
[----:B------:R-:W-:Y:S01]  /*0190*/  LEA.HI R3, R6, R33, RZ, 0x9 ;  /* 0x0000002106037211 */ /* 0x000fe200078f48ff */
[----:B---3--:R-:W-:-:S03]  /*01a0*/  IMAD.WIDE R6, R37, 0x4, R4 ;  /* 0x0000000425067825 */ /* 0x008fc600078e0204 */
[----:B------:R-:W-:Y:S02]  /*01b0*/  LOP3.LUT R8, R3, 0xfffffe00, RZ, 0xc0, !PT ;  /* 0xfffffe0003087812 */ /* 0x000fe400078ec0ff */
[----:B------:R3:W5:Y:S02]  /*01c0*/  LDG.E.EL R27, desc[UR4][R6.64] ;  /* 0x00000004061b7981 */ /* 0x000764000c2e1900 */
[----:B------:R-:W-:Y:S02]  /*01d0*/  IADD3 R33, R33, -R8, RZ ;  /* 0x8000000821217210 */ /* 0x000fe40007ffe0ff */
[----:B------:R-:W3:Y:S03]  /*01e0*/  LDC.64 R8, c[0x0][0x210] ;  /* 0x00008400ff087b82 */ /* 0x000ee60000000a00 */
[----:B------:R-:W-:-:S05]  /*01f0*/  IMAD.WIDE R4, R33, 0x4, R4 ;  /* 0x0000000421047825 */ /* 0x000fca00078e0204 */
[----:B------:R-:W5:Y:S01]  /*0200*/  LDG.E.EL R32, desc[UR4][R4.64] ;  /* 0x0000000404207981 */ /* 0x000f62000c2e1900 */
[----:B------:R-:W-:Y:S01]  /*0210*/  SHF.R.S32.HI R3, RZ, 0x1f, R0 ;  /* 0x0000001fff037819 */ /* 0x000fe20000011400 */
[----:B--2---:R-:W-:-:S03]  /*0220*/  IMAD.WIDE R14, R37, 0x4, R12 ;  /* 0x00000004250e7825 */ /* 0x004fc600078e020c */
[----:B------:R-:W-:Y:S02]  /*0230*/  LEA.HI R3, R3, R0, RZ, 0xf ;  /* 0x0000000003037211 */ /* 0x000fe400078f78ff */
[----:B------:R2:W5:Y:S02]  /*0240*/  LDG.E.EL R26, desc[UR4][R14.64] ;  /* 0x000000040e1a7981 */ /* 0x000564000c2e1900 */
[----:B------:R-:W-:Y:S02]  /*0250*/  LOP3.LUT R11, R3, 0xffff8000, RZ, 0xc0, !PT ;  /* 0xffff8000030b7812 */ /* 0x000fe400078ec0ff */
[----:B------:R-:W-:Y:S02]  /*0260*/  SHF.R.S32.HI R3, RZ, 0xf, R3 ;  /* 0x0000000fff037819 */ /* 0x000fe40000011403 */
[----:B------:R-:W-:Y:S01]  /*0270*/  IADD3 R0, R0, -R11, RZ ;  /* 0x8000000b00007210 */ /* 0x000fe20007ffe0ff */
[----:B---3--:R-:W-:-:S04]  /*0280*/  IMAD.WIDE R6, R2, 0x4, R8 ;  /* 0x0000000402067825 */ /* 0x008fc800078e0208 */
[----:B------:R-:W-:Y:S01]  /*0290*/  IMAD R3, R3, 0xc000, R0 ;  /* 0x0000c00003037824 */ /* 0x000fe200078e0200 */
[----:B------:R-:W3:Y:S03]  /*02a0*/  LDG.E.128 R20, desc[UR4][R6.64+0x800] ;  /* 0x0008000406147981 */ /* 0x000ee6000c1e1d00 */
[----:B----4-:R-:W-:-:S04]  /*02b0*/  IMAD.WIDE R8, R3, 0x4, R16 ;  /* 0x0000000403087825 */ /* 0x010fc800078e0210 */
[C---:B-----5:R-:W-:Y:S02]  /*02c0*/  IMAD.WIDE R18, R37.reuse, 0x4, R34 ;  /* 0x0000000425127825 */ /* 0x060fe400078e0222 */
[----:B------:R-:W4:Y:S01]  /*02d0*/  LDG.E.128 R8, desc[UR4][R8.64] ;  /* 0x0000000408087981 */ /* 0x000f22000c1e1d00 */
[----:B------:R-:W-:Y:S01]  /*02e0*/  SHF.R.S32.HI R3, RZ, 0x1f, R2 ;  /* 0x0000001fff037819 */ /* 0x000fe20000011402 */
[C---:B0-----:R-:W-:Y:S02]  /*02f0*/  IMAD.WIDE R24, R37.reuse, 0x4, R30 ;  /* 0x0000000425187825 */ /* 0x041fe400078e021e */
[----:B------:R-:W5:Y:S02]  /*0300*/  LDG.E.EL R5, desc[UR4][R18.64] ;  /* 0x0000000412057981 */ /* 0x000f64000c2e1900 */
[----:B-1----:R-:W-:Y:S01]  /*0310*/  IMAD.WIDE R36, R37, 0x4, R28 ;  /* 0x0000000425247825 */ /* 0x002fe200078e021c */
[----:B------:R-:W-:Y:S01]  /*0320*/  LEA.HI R0, R3, R2, RZ, 0xf ;  /* 0x0000000203007211 */ /* 0x000fe200078f78ff */
[----:B------:R-:W5:Y:S04]  /*0330*/  LDG.E.EL R4, desc[UR4][R24.64] ;  /* 0x0000000418047981 */ /* 0x000f68000c2e1900 */
[----:B------:R0:W5:Y:S01]  /*0340*/  LDG.E.EL R3, desc[UR4][R36.64] ;  /* 0x0000000424037981 */ /* 0x000162000c2e1900 */
[----:B--2---:R-:W-:-:S02]  /*0350*/  LOP3.LUT R15, R0, 0xffff8000, RZ, 0xc0, !PT ;  /* 0xffff8000000f7812 */ /* 0x004fc400078ec0ff */
[----:B------:R-:W-:Y:S02]  /*0360*/  SHF.R.S32.HI R0, RZ, 0xf, R0 ;  /* 0x0000000fff007819 */ /* 0x000fe40000011400 */
[----:B------:R-:W-:-:S05]  /*0370*/  IADD3 R15, R2, -R15, RZ ;  /* 0x8000000f020f7210 */ /* 0x000fca0007ffe0ff */
[----:B------:R-:W-:Y:S02]  /*0380*/  IMAD R0, R0, 0xc000, R15 ;  /* 0x0000c00000007824 */ /* 0x000fe400078e020f */
[C---:B0-----:R-:W-:Y:S02]  /*0390*/  IMAD.WIDE R36, R33.reuse, 0x4, R12 ;  /* 0x0000000421247825 */ /* 0x041fe400078e020c */
[----:B------:R-:W2:Y:S02]  /*03a0*/  LDG.E.128 R12, desc[UR4][R6.64] ;  /* 0x00000004060c7981 */ /* 0x000ea4000c1e1d00 */
[----:B------:R-:W-:Y:S02]  /*03b0*/  IMAD.WIDE R16, R0, 0x4, R16 ;  /* 0x0000000400107825 */ /* 0x000fe400078e0210 */
[----:B------:R-:W2:Y:S02]  /*03c0*/  LDG.E.EL R25, desc[UR4][R36.64] ;  /* 0x0000000424197981 */ /* 0x000ea4000c2e1900 */
[----:B------:R-:W-:-:S02]  /*03d0*/  IMAD.WIDE R34, R33, 0x4, R34 ;  /* 0x0000000421227825 */ /* 0x000fc400078e0222 */
[----:B------:R-:W2:Y:S02]  /*03e0*/  LDG.E.128 R16, desc[UR4][R16.64] ;  /* 0x0000000410107981 */ /* 0x000ea4000c1e1d00 */
[C---:B------:R-:W-:Y:S02]  /*03f0*/  IMAD.WIDE R28, R33.reuse, 0x4, R28 ;  /* 0x00000004211c7825 */ /* 0x040fe400078e021c */
[----:B------:R-:W2:Y:S02]  /*0400*/  LDG.E.EL R0, desc[UR4][R34.64] ;  /* 0x0000000422007981 */ /* 0x000ea4000c2e1900 */
[----:B------:R-:W-:Y:S02]  /*0410*/  IMAD.WIDE R30, R33, 0x4, R30 ;  /* 0x00000004211e7825 */ /* 0x000fe400078e021e */
[----:B------:R-:W2:Y:S04]  /*0420*/  LDG.E.EL R29, desc[UR4][R28.64] ;  /* 0x000000041c1d7981 */ /* 0x000ea8000c2e1900 */
[----:B------:R0:W2:Y:S02]  /*0430*/  LDG.E.EL R24, desc[UR4][R30.64] ;  /* 0x000000041e187981 */ /* 0x0000a4000c2e1900 */
[----:B0-----:R-:W-:Y:S01]  /*0440*/  HFMA2.MMA R30, -RZ, RZ, 1.625, 0 ;  /* 0x3e800000ff1e7435 */ /* 0x001fe200000001ff */
[----:B------:R-:W-:-:S04]  /*0450*/  FADD R27, R27, 9.9999997473787516356e-05 ;  /* 0x38d1b7171b1b7421 */ /* 0x000fc80000000000 */
[----:B------:R-:W0:Y:S01]  /*0460*/  MUFU.SQRT R36, R27 ;  /* 0x0000001b00247308 */ /* 0x000e220000002000 */
[----:B------:R-:W-:Y:S01]  /*0470*/  FADD R32, R32, 9.9999997473787516356e-05 ;  /* 0x38d1b71720207421 */ /* 0x000fe20000000000 */
[----:B0-----:R-:W-:-:S06]  /*0480*/  FSETP.GT.AND P1, PT, R36, 8.50705917302346158658e+37, PT ;  /* 0x7e8000002400780b */ /* 0x001fcc0003f24000 */
[----:B------:R-:W0:Y:S01]  /*0490*/  MUFU.SQRT R33, R32 ;  /* 0x0000002000217308 */ /* 0x000e220000002000 */
[----:B------:R-:W-:-:S06]  /*04a0*/  FSETP.GEU.AND P3, PT, R36, 1.175494350822287508e-38, PT ;  /* 0x008000002400780b */ /* 0x000fcc0003f6e000 */
[----:B------:R-:W-:-:S07]  /*04b0*/  @P1 FMUL R36, R36, 0.25 ;  /* 0x3e80000024241820 */ /* 0x000fce0000400000 */
[----:B------:R-:W-:Y:S01]  /*04c0*/  @!P3 FMUL R36, R36, 16777216 ;  /* 0x4b8000002424b820 */ /* 0x000fe20000400000 */
[----:B0-----:R-:W-:-:S03]  /*04d0*/  FSETP.GT.AND P0, PT, R33, 8.50705917302346158658e+37, PT ;  /* 0x7e8000002100780b */ /* 0x001fc60003f04000 */
[----:B------:R-:W0:Y:S01]  /*04e0*/  MUFU.RCP R28, R36 ;  /* 0x00000024001c7308 */ /* 0x000e220000001000 */
[----:B------:R-:W-:Y:S02]  /*04f0*/  FSETP.GEU.AND P2, PT, R33, 1.175494350822287508e-38, PT ;  /* 0x008000002100780b */ /* 0x000fe40003f4e000 */
[----:B------:R-:W-:Y:S01]  /*0500*/  FSEL R27, R30, 1, P1 ;  /* 0x3f8000001e1b7808 */ /* 0x000fe20000800000 */
[----:B---3--:R-:W-:-:S04]  /*0510*/  FADD R20, R20, R26 ;  /* 0x0000001a14147221 */ /* 0x008fc80000000000 */
[----:B------:R-:W-:Y:S01]  /*0520*/  @!P3 FMUL R27, R27, 16777216 ;  /* 0x4b8000001b1bb820 */ /* 0x000fe20000400000 */
[----:B----4-:R-:W-:Y:S01]  /*0530*/  FADD R8, R8, R20 ;  /* 0x0000001408087221 */ /* 0x010fe20000000000 */
[----:B------:R-:W-:-:S04]  /*0540*/  @P0 FMUL R33, R33, 0.25 ;  /* 0x3e80000021210820 */ /* 0x000fc80000400000 */
[----:B------:R-:W-:Y:S01]  /*0550*/  @!P2 FMUL R33, R33, 16777216 ;  /* 0x4b8000002121a820 */ /* 0x000fe20000400000 */
[----:B0-----:R-:W-:Y:S01]  /*0560*/  FMUL R28, R28, R27 ;  /* 0x0000001b1c1c7220 */ /* 0x001fe20000400000 */
[----:B-----5:R-:W-:-:S04]  /*0570*/  FADD R27, -R5, R8 ;  /* 0x00000008051b7221 */ /* 0x020fc80000000100 */
[----:B------:R-:W-:Y:S01]  /*0580*/  FMUL R8, R27, R28 ;  /* 0x0000001c1b087220 */ /* 0x000fe20000400000 */
[----:B------:R-:W0:Y:S03]  /*0590*/  MUFU.RCP R33, R33 ;  /* 0x0000002100217308 */ /* 0x000e260000001000 */
[----:B------:R-:W-:Y:S01]  /*05a0*/  FFMA R8, R4, R8, R3 ;  /* 0x0000000804087223 */ /* 0x000fe20000000003 */
[----:B------:R-:W-:-:S03]  /*05b0*/  FSEL R30, R30, 1, P0 ;  /* 0x3f8000001e1e7808 */ /* 0x000fc60000000000 */
[----:B------:R-:W-:Y:S01]  /*05c0*/  FMUL R31, R8, 1.4426950216293334961 ;  /* 0x3fb8aa3b081f7820 */ /* 0x000fe20000400000 */
[--C-:B------:R-:W-:Y:S01]  /*05d0*/  FADD R23, R23, R26.reuse ;  /* 0x0000001a17177221 */ /* 0x100fe20000000000 */
[--C-:B------:R-:W-:Y:S01]  /*05e0*/  FADD R22, R22, R26.reuse ;  /* 0x0000001a16167221 */ /* 0x100fe20000000000 */
[----:B------:R-:W-:Y:S01]  /*05f0*/  FADD R21, R21, R26 ;  /* 0x0000001a15157221 */ /* 0x000fe20000000000 */
[----:B------:R-:W-:Y:S01]  /*0600*/  @!P2 FMUL R30, R30, 16777216 ;  /* 0x4b8000001e1ea820 */ /* 0x000fe20000400000 */
[----:B------:R1:W3:Y:S03]  /*0610*/  FRND R26, R31 ;  /* 0x0000001f001a7307 */ /* 0x0002e60000201000 */
[----:B0-----:R-:W-:Y:S01]  /*0620*/  FMUL R27, R33, R30 ;  /* 0x0000001e211b7220 */ /* 0x001fe20000400000 */
[----:B------:R-:W-:Y:S01]  /*0630*/  FADD.FTZ R33, |R8|, -RZ ;  /* 0x800000ff08217221 */ /* 0x000fe20000010200 */
[----:B------:R-:W-:Y:S01]  /*0640*/  FADD R30, R10, R22 ;  /* 0x000000160a1e7221 */ /* 0x000fe20000000000 */
[----:B------:R-:W-:Y:S01]  /*0650*/  FADD R32, R11, R23 ;  /* 0x000000170b207221 */ /* 0x000fe20000000000 */
[----:B------:R-:W-:Y:S01]  /*0660*/  FADD R10, R9, R21 ;  /* 0x00000015090a7221 */ /* 0x000fe20000000000 */
[--C-:B--2---:R-:W-:Y:S01]  /*0670*/  FADD R13, R13, R25.reuse ;  /* 0x000000190d0d7221 */ /* 0x104fe20000000000 */
[----:B------:R-:W-:Y:S01]  /*0680*/  FSETP.GEU.AND P0, PT, R33, 0.40999999642372131348, PT ;  /* 0x3ed1eb852100780b */ /* 0x000fe20003f0e000 */
[--C-:B------:R-:W-:Y:S01]  /*0690*/  FADD R15, R15, R25.reuse ;  /* 0x000000190f0f7221 */ /* 0x100fe20000000000 */
[--C-:B------:R-:W-:Y:S01]  /*06a0*/  FADD R14, R14, R25.reuse ;  /* 0x000000190e0e7221 */ /* 0x100fe20000000000 */
[----:B------:R-:W-:Y:S01]  /*06b0*/  FADD R12, R12, R25 ;  /* 0x000000190c0c7221 */ /* 0x000fe20000000000 */
[C---:B------:R-:W-:Y:S01]  /*06c0*/  FADD R9, -R5.reuse, R32 ;  /* 0x0000002005097221 */ /* 0x040fe20000000100 */
[C---:B------:R-:W-:Y:S01]  /*06d0*/  FADD R11, -R5.reuse, R30 ;  /* 0x0000001e050b7221 */ /* 0x040fe20000000100 */
[----:B-1----:R-:W-:Y:S01]  /*06e0*/  FADD R31, -R5, R10 ;  /* 0x0000000a051f7221 */ /* 0x002fe20000000100 */
[----:B------:R-:W-:Y:S01]  /*06f0*/  FADD R25, R17, R13 ;  /* 0x0000000d11197221 */ /* 0x000fe20000000000 */
[----:B---3--:R-:W-:Y:S01]  /*0700*/  FSEL R5, R26, RZ, P0 ;  /* 0x000000ff1a057208 */ /* 0x008fe20000000000 */
[----:B------:R-:W-:-:S02]  /*0710*/  FADD R17, R16, R12 ;  /* 0x0000000c10117221 */ /* 0x000fc40000000000 */
[C---:B------:R-:W-:Y:S02]  /*0720*/  FADD R16, -R0.reuse, R25 ;  /* 0x0000001900107221 */ /* 0x040fe40000000100 */
[C---:B------:R-:W-:Y:S01]  /*0730*/  FFMA.FTZ R30, -R5.reuse, 0.693145751953125, R8 ;  /* 0x3f317200051e7823 */ /* 0x040fe20000010108 */
[----:B------:R-:W-:Y:S01]  /*0740*/  FADD R10, -R0, R17 ;  /* 0x00000011000a7221 */ /* 0x000fe20000000100 */
[----:B------:R-:W-:Y:S01]  /*0750*/  MOV R26, 0x3ab5ebe6 ;  /* 0x3ab5ebe6001a7802 */ /* 0x000fe20000000f00 */
[----:B------:R-:W-:Y:S01]  /*0760*/  FMUL R17, R16, R27 ;  /* 0x0000001b10117220 */ /* 0x000fe20000400000 */
[C---:B------:R-:W-:Y:S01]  /*0770*/  FFMA.FTZ R25, -R5.reuse, 1.428606765330187045e-06, R30 ;  /* 0x35bfbe8e05197823 */ /* 0x040fe2000001011e */
[----:B------:R-:W-:Y:S01]  /*0780*/  FSETP.NEU.AND P3, PT, R5, 128, PT ;  /* 0x430000000500780b */ /* 0x000fe20003f6d000 */
[-C--:B------:R-:W-:Y:S01]  /*0790*/  FMUL R9, R9, R28.reuse ;  /* 0x0000001c09097220 */ /* 0x080fe20000400000 */
[----:B------:R-:W-:Y:S01]  /*07a0*/  FFMA R17, R24, R17, R29 ;  /* 0x0000001118117223 */ /* 0x000fe2000000001d */
[-C--:B------:R-:W-:Y:S01]  /*07b0*/  FMUL R16, R31, R28.reuse ;  /* 0x0000001c1f107220 */ /* 0x080fe20000400000 */
[----:B------:R-:W-:Y:S01]  /*07c0*/  FMUL R30, R11, R28 ;  /* 0x0000001c0b1e7220 */ /* 0x000fe20000400000 */
[----:B------:R-:W-:Y:S01]  /*07d0*/  FFMA.FTZ R34, R25, R26, 0.0083824126049876213074 ;  /* 0x3c09566319227423 */ /* 0x000fe2000001001a */
[----:B------:R-:W-:Y:S01]  /*07e0*/  FSEL R31, R5, 127, P3 ;  /* 0x42fe0000051f7808 */ /* 0x000fe20001800000 */
[----:B------:R-:W-:Y:S01]  /*07f0*/  FMUL R28, R10, R27 ;  /* 0x0000001b0a1c7220 */ /* 0x000fe20000400000 */
[----:B------:R-:W-:Y:S01]  /*0800*/  FMUL R32, R17, 1.4426950216293334961 ;  /* 0x3fb8aa3b11207820 */ /* 0x000fe20000400000 */
[C-C-:B------:R-:W-:Y:S01]  /*0810*/  FFMA R11, R4.reuse, R9, R3.reuse ;  /* 0x00000009040b7223 */ /* 0x140fe20000000003 */
[C---:B------:R-:W-:Y:S01]  /*0820*/  FFMA.FTZ R34, R25.reuse, R34, 0.041667830199003219604 ;  /* 0x3d2aabe319227423 */ /* 0x040fe20000010022 */
[----:B------:R-:W-:Y:S01]  /*0830*/  FFMA R9, R4, R16, R3 ;  /* 0x0000001004097223 */ /* 0x000fe20000000003 */
[----:B------:R-:W-:Y:S01]  /*0840*/  FFMA R16, R24, R28, R29 ;  /* 0x0000001c18107223 */ /* 0x000fe2000000001d */
[----:B------:R-:W-:Y:S01]  /*0850*/  FFMA R10, R4, R30, R3 ;  /* 0x0000001e040a7223 */ /* 0x000fe20000000003 */
[----:B------:R-:W0:Y:S01]  /*0860*/  MUFU.EX2 R31, R31 ;  /* 0x0000001f001f7308 */ /* 0x000e220000000800 */
[----:B------:R-:W-:Y:S01]  /*0870*/  FFMA.FTZ R34, R25, R34, 0.16666397452354431152 ;  /* 0x3e2aa9f619227423 */ /* 0x000fe20000010022 */
[----:B------:R-:W-:-:S06]  /*0880*/  FMUL R4, R16, 1.4426950216293334961 ;  /* 0x3fb8aa3b10047820 */ /* 0x000fcc0000400000 */
[----:B------:R-:W1:Y:S01]  /*0890*/  FRND R30, R32 ;  /* 0x00000020001e7307 */ /* 0x000e620000201000 */
[----:B------:R-:W-:Y:S01]  /*08a0*/  FFMA.FTZ R34, R25, R34, 0.49999994039535522461 ;  /* 0x3efffffe19227423 */ /* 0x000fe20000010022 */
[----:B------:R-:W-:-:S03]  /*08b0*/  FADD.FTZ R28, |R17|, -RZ ;  /* 0x800000ff111c7221 */ /* 0x000fc60000010200 */
[----:B------:R-:W-:-:S03]  /*08c0*/  FMUL R34, R25, R34 ;  /* 0x0000002219227220 */ /* 0x000fc60000400000 */
[----:B------:R-:W2:Y:S01]  /*08d0*/  FRND R4, R4 ;  /* 0x0000000400047307 */ /* 0x000ea20000201000 */
[----:B------:R-:W-:Y:S01]  /*08e0*/  FSETP.GEU.AND P0, PT, R28, 0.40999999642372131348, PT ;  /* 0x3ed1eb851c00780b */ /* 0x000fe20003f0e000 */
[----:B------:R-:W-:Y:S01]  /*08f0*/  FADD R3, R18, R14 ;  /* 0x0000000e12037221 */ /* 0x000fe20000000000 */
[----:B------:R-:W-:Y:S01]  /*0900*/  FFMA.FTZ R34, R25, R34, R25 ;  /* 0x0000002219227223 */ /* 0x000fe20000010019 */
[----:B------:R-:W-:Y:S01]  /*0910*/  FADD.FTZ R25, |R16|, -RZ ;  /* 0x800000ff10197221 */ /* 0x000fe20000010200 */
[C---:B0-----:R-:W-:Y:S01]  /*0920*/  FADD R28, R31.reuse, -1 ;  /* 0xbf8000001f1c7421 */ /* 0x041fe20000000000 */
[----:B-1----:R-:W-:Y:S01]  /*0930*/  FSEL R30, R30, RZ, P0 ;  /* 0x000000ff1e1e7208 */ /* 0x002fe20000000000 */
[----:B------:R-:W-:Y:S02]  /*0940*/  FADD R18, -R0, R3 ;  /* 0x0000000300127221 */ /* 0x000fe40000000100 */
[----:B------:R-:W-:Y:S01]  /*0950*/  FFMA.FTZ R3, R31, R34, R28 ;  /* 0x000000221f037223 */ /* 0x000fe2000001001c */
[----:B------:R-:W-:Y:S01]  /*0960*/  FADD R19, R19, R15 ;  /* 0x0000000f13137221 */ /* 0x000fe20000000000 */
[----:B------:R-:W-:Y:S01]  /*0970*/  FSETP.GEU.AND P0, PT, R25, 0.40999999642372131348, PT ;  /* 0x3ed1eb851900780b */ /* 0x000fe20003f0e000 */
[----:B------:R-:W-:Y:S01]  /*0980*/  FFMA.FTZ R31, -R30, 0.693145751953125, R17 ;  /* 0x3f3172001e1f7823 */ /* 0x000fe20000010111 */
[-C--:B------:R-:W-:Y:S01]  /*0990*/  FMUL R18, R18, R27.reuse ;  /* 0x0000001b12127220 */ /* 0x080fe20000400000 */
[----:B------:R-:W-:Y:S01]  /*09a0*/  FADD R28, -R0, R19 ;  /* 0x00000013001c7221 */ /* 0x000fe20000000100 */
[----:B--2---:R-:W-:Y:S01]  /*09b0*/  FSEL R25, R4, RZ, P0 ;  /* 0x000000ff04197208 */ /* 0x004fe20000000000 */
[C---:B------:R-:W-:Y:S01]  /*09c0*/  FFMA.FTZ R31, -R30.reuse, 1.428606765330187045e-06, R31 ;  /* 0x35bfbe8e1e1f7823 */ /* 0x040fe2000001011f */
[----:B------:R-:W-:Y:S01]  /*09d0*/  FSETP.NEU.AND P1, PT, R30, 128, PT ;  /* 0x430000001e00780b */ /* 0x000fe20003f2d000 */
[--C-:B------:R-:W-:Y:S01]  /*09e0*/  FFMA R18, R24, R18, R29.reuse ;  /* 0x0000001218127223 */ /* 0x100fe2000000001d */
[----:B------:R-:W-:Y:S01]  /*09f0*/  FMUL R19, R28, R27 ;  /* 0x0000001b1c137220 */ /* 0x000fe20000400000 */
[----:B------:R-:W-:Y:S01]  /*0a00*/  FFMA.FTZ R34, R31, R26, 0.0083824126049876213074 ;  /* 0x3c0956631f227423 */ /* 0x000fe2000001001a */
[----:B------:R-:W-:Y:S01]  /*0a10*/  FSEL R4, R30, 127, P1 ;  /* 0x42fe00001e047808 */ /* 0x000fe20000800000 */
[C---:B------:R-:W-:Y:S01]  /*0a20*/  FFMA.FTZ R28, -R25.reuse, 0.693145751953125, R16 ;  /* 0x3f317200191c7823 */ /* 0x040fe20000010110 */
[----:B------:R-:W-:Y:S01]  /*0a30*/  FMUL R32, R18, 1.4426950216293334961 ;  /* 0x3fb8aa3b12207820 */ /* 0x000fe20000400000 */
[----:B------:R-:W-:Y:S01]  /*0a40*/  FSETP.NEU.AND P0, PT, R25, 128, PT ;  /* 0x430000001900780b */ /* 0x000fe20003f0d000 */
[----:B------:R-:W-:Y:S01]  /*0a50*/  FFMA.FTZ R34, R31, R34, 0.041667830199003219604 ;  /* 0x3d2aabe31f227423 */ /* 0x000fe20000010022 */
[C---:B------:R-:W-:Y:S01]  /*0a60*/  FFMA.FTZ R33, -R25.reuse, 1.428606765330187045e-06, R28 ;  /* 0x35bfbe8e19217823 */ /* 0x040fe2000001011c */
[----:B------:R0:W1:Y:S01]  /*0a70*/  FRND R0, R32 ;  /* 0x0000002000007307 */ /* 0x0000620000201000 */
[----:B------:R-:W-:Y:S01]  /*0a80*/  FSEL R28, R25, 127, P0 ;  /* 0x42fe0000191c7808 */ /* 0x000fe20000000000 */
[----:B------:R-:W-:Y:S01]  /*0a90*/  FFMA.FTZ R34, R31, R34, 0.16666397452354431152 ;  /* 0x3e2aa9f61f227423 */ /* 0x000fe20000010022 */
[----:B------:R-:W-:-:S05]  /*0aa0*/  FFMA R19, R24, R19, R29 ;  /* 0x0000001318137223 */ /* 0x000fca000000001d */
[----:B------:R-:W2:Y:S01]  /*0ab0*/  MUFU.EX2 R4, R4 ;  /* 0x0000000400047308 */ /* 0x000ea20000000800 */
[----:B0-----:R-:W-:Y:S01]  /*0ac0*/  FFMA.FTZ R32, R33, R26, 0.0083824126049876213074 ;  /* 0x3c09566321207423 */ /* 0x001fe2000001001a */
[----:B------:R-:W-:Y:S01]  /*0ad0*/  FADD.FTZ R24, |R18|, -RZ ;  /* 0x800000ff12187221 */ /* 0x000fe20000010200 */
[----:B------:R-:W-:Y:S02]  /*0ae0*/  FFMA.FTZ R34, R31, R34, 0.49999994039535522461 ;  /* 0x3efffffe1f227423 */ /* 0x000fe40000010022 */
[----:B------:R-:W-:-:S03]  /*0af0*/  FFMA.FTZ R32, R33, R32, 0.041667830199003219604 ;  /* 0x3d2aabe321207423 */ /* 0x000fc60000010020 */
[----:B------:R-:W0:Y:S01]  /*0b00*/  MUFU.EX2 R28, R28 ;  /* 0x0000001c001c7308 */ /* 0x000e220000000800 */
[----:B------:R-:W-:Y:S01]  /*0b10*/  FMUL R34, R31, R34 ;  /* 0x000000221f227220 */ /* 0x000fe20000400000 */
[----:B------:R-:W-:Y:S01]  /*0b20*/  FSETP.GEU.AND P2, PT, R24, 0.40999999642372131348, PT ;  /* 0x3ed1eb851800780b */ /* 0x000fe20003f4e000 */
[----:B------:R-:W-:Y:S02]  /*0b30*/  FFMA.FTZ R32, R33, R32, 0.16666397452354431152 ;  /* 0x3e2aa9f621207423 */ /* 0x000fe40000010020 */
[----:B------:R-:W-:Y:S01]  /*0b40*/  FFMA.FTZ R31, R31, R34, R31 ;  /* 0x000000221f1f7223 */ /* 0x000fe2000001001f */
[----:B-1----:R-:W-:Y:S01]  /*0b50*/  FSEL R27, R0, RZ, P2 ;  /* 0x000000ff001b7208 */ /* 0x002fe20001000000 */
[----:B------:R-:W-:Y:S01]  /*0b60*/  FFMA.FTZ R32, R33, R32, 0.49999994039535522461 ;  /* 0x3efffffe21207423 */ /* 0x000fe20000010020 */
[----:B--2---:R-:W-:-:S03]  /*0b70*/  FADD R29, R4, -1 ;  /* 0xbf800000041d7421 */ /* 0x004fc60000000000 */
[----:B------:R-:W-:Y:S01]  /*0b80*/  FMUL R32, R33, R32 ;  /* 0x0000002021207220 */ /* 0x000fe20000400000 */
[----:B------:R-:W-:Y:S01]  /*0b90*/  FFMA.FTZ R0, R4, R31, R29 ;  /* 0x0000001f04007223 */ /* 0x000fe2000001001d */
[----:B------:R-:W-:Y:S02]  /*0ba0*/  FFMA.FTZ R4, -R27, 0.693145751953125, R18 ;  /* 0x3f3172001b047823 */ /* 0x000fe40000010112 */
[----:B------:R-:W-:Y:S01]  /*0bb0*/  FFMA.FTZ R33, R33, R32, R33 ;  /* 0x0000002021217223 */ /* 0x000fe20000010021 */
[C---:B0-----:R-:W-:Y:S01]  /*0bc0*/  FADD R31, R28.reuse, -1 ;  /* 0xbf8000001c1f7421 */ /* 0x041fe20000000000 */
[----:B------:R-:W-:Y:S01]  /*0bd0*/  FFMA.FTZ R29, -R27, 1.428606765330187045e-06, R4 ;  /* 0x35bfbe8e1b1d7823 */ /* 0x000fe20000010104 */
[----:B------:R-:W-:Y:S02]  /*0be0*/  FMUL R24, R19, 1.4426950216293334961 ;  /* 0x3fb8aa3b13187820 */ /* 0x000fe40000400000 */
[----:B------:R-:W-:Y:S01]  /*0bf0*/  FFMA.FTZ R33, R28, R33, R31 ;  /* 0x000000211c217223 */ /* 0x000fe2000001001f */
[----:B------:R-:W-:Y:S01]  /*0c00*/  FFMA.FTZ R28, R29, R26, 0.0083824126049876213074 ;  /* 0x3c0956631d1c7423 */ /* 0x000fe2000001001a */
[----:B------:R-:W-:-:S02]  /*0c10*/  FSETP.NEU.AND P5, PT, R27, 128, PT ;  /* 0x430000001b00780b */ /* 0x000fc40003fad000 */
[----:B------:R-:W0:Y:S01]  /*0c20*/  FRND R24, R24 ;  /* 0x0000001800187307 */ /* 0x000e220000201000 */
[----:B------:R-:W-:Y:S01]  /*0c30*/  FFMA.FTZ R28, R29, R28, 0.041667830199003219604 ;  /* 0x3d2aabe31d1c7423 */ /* 0x000fe2000001001c */
[----:B------:R-:W-:-:S03]  /*0c40*/  FSEL R4, R27, 127, P5 ;  /* 0x42fe00001b047808 */ /* 0x000fc60002800000 */
[----:B------:R-:W-:Y:S01]  /*0c50*/  FFMA.FTZ R34, R29, R28, 0.16666397452354431152 ;  /* 0x3e2aa9f61d227423 */ /* 0x000fe2000001001c */
[----:B------:R-:W-:Y:S02]  /*0c60*/  FADD.FTZ R28, |R19|, -RZ ;  /* 0x800000ff131c7221 */ /* 0x000fe40000010200 */
[----:B------:R-:W1:Y:S01]  /*0c70*/  MUFU.EX2 R32, R4 ;  /* 0x0000000400207308 */ /* 0x000e620000000800 */
[C---:B------:R-:W-:Y:S02]  /*0c80*/  FFMA.FTZ R34, R29.reuse, R34, 0.49999994039535522461 ;  /* 0x3efffffe1d227423 */ /* 0x040fe40000010022 */
[----:B------:R-:W-:Y:S02]  /*0c90*/  FSETP.GEU.AND P2, PT, R28, 0.40999999642372131348, PT ;  /* 0x3ed1eb851c00780b */ /* 0x000fe40003f4e000 */
[----:B------:R-:W-:Y:S02]  /*0ca0*/  FMUL R34, R29, R34 ;  /* 0x000000221d227220 */ /* 0x000fe40000400000 */
[----:B0-----:R-:W-:-:S02]  /*0cb0*/  FSEL R24, R24, RZ, P2 ;  /* 0x000000ff18187208 */ /* 0x001fc40001000000 */
[----:B------:R-:W-:-:S03]  /*0cc0*/  FFMA.FTZ R31, R29, R34, R29 ;  /* 0x000000221d1f7223 */ /* 0x000fc6000001001d */
[C---:B------:R-:W-:Y:S01]  /*0cd0*/  FFMA.FTZ R29, -R24.reuse, 0.693145751953125, R19 ;  /* 0x3f317200181d7823 */ /* 0x040fe20000010113 */
[----:B------:R-:W-:Y:S01]  /*0ce0*/  FSETP.NEU.AND P2, PT, R24, 128, PT ;  /* 0x430000001800780b */ /* 0x000fe20003f4d000 */
[----:B-1----:R-:W-:Y:S02]  /*0cf0*/  FADD R35, R32, -1 ;  /* 0xbf80000020237421 */ /* 0x002fe40000000000 */
[----:B------:R-:W-:Y:S01]  /*0d00*/  FFMA.FTZ R29, -R24, 1.428606765330187045e-06, R29 ;  /* 0x35bfbe8e181d7823 */ /* 0x000fe2000001011d */
[----:B------:R-:W-:Y:S01]  /*0d10*/  FMUL R4, R9, 1.4426950216293334961 ;  /* 0x3fb8aa3b09047820 */ /* 0x000fe20000400000 */
[----:B------:R-:W-:Y:S02]  /*0d20*/  FFMA.FTZ R32, R32, R31, R35 ;  /* 0x0000001f20207223 */ /* 0x000fe40000010023 */
[C---:B------:R-:W-:Y:S01]  /*0d30*/  FFMA.FTZ R28, R29.reuse, R26, 0.0083824126049876213074 ;  /* 0x3c0956631d1c7423 */ /* 0x040fe2000001001a */
[----:B------:R-:W-:Y:S02]  /*0d40*/  FSEL R31, R24, 127, P2 ;  /* 0x42fe0000181f7808 */ /* 0x000fe40001000000 */
[----:B------:R-:W0:Y:S01]  /*0d50*/  FRND R4, R4 ;  /* 0x0000000400047307 */ /* 0x000e220000201000 */
[----:B------:R-:W-:-:S04]  /*0d60*/  FFMA.FTZ R34, R29, R28, 0.041667830199003219604 ;  /* 0x3d2aabe31d227423 */ /* 0x000fc8000001001c */
[----:B------:R-:W-:-:S03]  /*0d70*/  FFMA.FTZ R36, R29, R34, 0.16666397452354431152 ;  /* 0x3e2aa9f61d247423 */ /* 0x000fc60000010022 */
[----:B------:R-:W1:Y:S01]  /*0d80*/  MUFU.EX2 R28, R31 ;  /* 0x0000001f001c7308 */ /* 0x000e620000000800 */
[----:B------:R-:W-:Y:S01]  /*0d90*/  FADD.FTZ R34, |R9|, -RZ ;  /* 0x800000ff09227221 */ /* 0x000fe20000010200 */
[----:B------:R-:W-:-:S04]  /*0da0*/  FFMA.FTZ R36, R29, R36, 0.49999994039535522461 ;  /* 0x3efffffe1d247423 */ /* 0x000fc80000010024 */
[----:B------:R-:W-:Y:S01]  /*0db0*/  FSETP.GEU.AND P4, PT, R34, 0.40999999642372131348, PT ;  /* 0x3ed1eb852200780b */ /* 0x000fe20003f8e000 */
[----:B------:R-:W-:-:S03]  /*0dc0*/  FMUL R36, R29, R36 ;  /* 0x000000241d247220 */ /* 0x000fc60000400000 */
[----:B0-----:R-:W-:Y:S01]  /*0dd0*/  FSEL R4, R4, RZ, P4 ;  /* 0x000000ff04047208 */ /* 0x001fe20002000000 */
[----:B------:R-:W-:Y:S01]  /*0de0*/  FFMA.FTZ R29, R29, R36, R29 ;  /* 0x000000241d1d7223 */ /* 0x000fe2000001001d */
[----:B-1----:R-:W-:-:S04]  /*0df0*/  FADD R35, R28, -1 ;  /* 0xbf8000001c237421 */ /* 0x002fc80000000000 */
[----:B------:R-:W-:Y:S01]  /*0e00*/  FFMA.FTZ R28, R28, R29, R35 ;  /* 0x0000001d1c1c7223 */ /* 0x000fe20000010023 */
[C---:B------:R-:W-:Y:S01]  /*0e10*/  FFMA.FTZ R29, -R4.reuse, 0.693145751953125, R9 ;  /* 0x3f317200041d7823 */ /* 0x040fe20000010109 */
[----:B------:R-:W-:-:S03]  /*0e20*/  FSETP.NEU.AND P4, PT, R4, 128, PT ;  /* 0x430000000400780b */ /* 0x000fc60003f8d000 */
[C---:B------:R-:W-:Y:S01]  /*0e30*/  FFMA.FTZ R29, -R4.reuse, 1.428606765330187045e-06, R29 ;  /* 0x35bfbe8e041d7823 */ /* 0x040fe2000001011d */
[----:B------:R-:W-:-:S03]  /*0e40*/  FSEL R31, R4, 127, P4 ;  /* 0x42fe0000041f7808 */ /* 0x000fc60002000000 */
[C---:B------:R-:W-:Y:S01]  /*0e50*/  FFMA.FTZ R34, R29.reuse, R26, 0.0083824126049876213074 ;  /* 0x3c0956631d227423 */ /* 0x040fe2000001001a */
[----:B------:R-:W0:Y:S03]  /*0e60*/  MUFU.EX2 R4, R31 ;  /* 0x0000001f00047308 */ /* 0x000e260000000800 */
[----:B------:R-:W-:-:S04]  /*0e70*/  FFMA.FTZ R34, R29, R34, 0.041667830199003219604 ;  /* 0x3d2aabe31d227423 */ /* 0x000fc80000010022 */
[----:B------:R-:W-:-:S04]  /*0e80*/  FFMA.FTZ R34, R29, R34, 0.16666397452354431152 ;  /* 0x3e2aa9f61d227423 */ /* 0x000fc80000010022 */
[----:B------:R-:W-:-:S04]  /*0e90*/  FFMA.FTZ R34, R29, R34, 0.49999994039535522461 ;  /* 0x3efffffe1d227423 */ /* 0x000fc80000010022 */
[----:B------:R-:W-:Y:S01]  /*0ea0*/  FMUL R34, R29, R34 ;  /* 0x000000221d227220 */ /* 0x000fe20000400000 */
[----:B0-----:R-:W-:-:S03]  /*0eb0*/  FADD R35, R4, -1 ;  /* 0xbf80000004237421 */ /* 0x001fc60000000000 */
[----:B------:R-:W-:Y:S01]  /*0ec0*/  FFMA.FTZ R29, R29, R34, R29 ;  /* 0x000000221d1d7223 */ /* 0x000fe2000001001d */
[----:B------:R-:W-:-:S03]  /*0ed0*/  FMUL R34, R10, 1.4426950216293334961 ;  /* 0x3fb8aa3b0a227820 */ /* 0x000fc60000400000 */
[----:B------:R-:W-:Y:S02]  /*0ee0*/  FFMA.FTZ R4, R4, R29, R35 ;  /* 0x0000001d04047223 */ /* 0x000fe40000010023 */
[----:B------:R-:W0:Y:S01]  /*0ef0*/  FRND R29, R34 ;  /* 0x00000022001d7307 */ /* 0x000e220000201000 */
[----:B------:R-:W-:Y:S01]  /*0f00*/  FSEL R35, R30, 127, P1 ;  /* 0x42fe00001e237808 */ /* 0x000fe20000800000 */
[----:B------:R-:W-:Y:S01]  /*0f10*/  FADD.FTZ R30, |R10|, -RZ ;  /* 0x800000ff0a1e7221 */ /* 0x000fe20000010200 */
[----:B------:R-:W-:-:S04]  /*0f20*/  @!P1 FADD R0, R0, R0 ;  /* 0x0000000000009221 */ /* 0x000fc80000000000 */
[----:B------:R-:W-:-:S04]  /*0f30*/  FSETP.GEU.AND P1, PT, R30, 0.40999999642372131348, PT ;  /* 0x3ed1eb851e00780b */ /* 0x000fc80003f2e000 */
[----:B0-----:R-:W-:Y:S02]  /*0f40*/  FSEL R29, R29, RZ, P1 ;  /* 0x000000ff1d1d7208 */ /* 0x001fe40000800000 */
[----:B------:R-:W-:-:S03]  /*0f50*/  FSETP.GT.AND P6, PT, R35, 128, PT ;  /* 0x430000002300780b */ /* 0x000fc60003fc4000 */
[----:B------:R-:W-:Y:S01]  /*0f60*/  FFMA.FTZ R30, -R29, 0.693145751953125, R10 ;  /* 0x3f3172001d1e7823 */ /* 0x000fe2000001010a */
[----:B------:R-:W-:-:S03]  /*0f70*/  FSETP.GEU.AND P1, PT, R35, -25, PT ;  /* 0xc1c800002300780b */ /* 0x000fc60003f2e000 */
[----:B------:R-:W-:Y:S01]  /*0f80*/  FFMA.FTZ R35, -R29, 1.428606765330187045e-06, R30 ;  /* 0x35bfbe8e1d237823 */ /* 0x000fe2000001011e */
[----:B------:R-:W-:Y:S02]  /*0f90*/  FSEL R36, R0, +INF , !P6 ;  /* 0x7f80000000247808 */ /* 0x000fe40007000000 */
[----:B------:R-:W-:Y:S01]  /*0fa0*/  FSETP.NEU.AND P6, PT, R17, RZ, PT ;  /* 0x000000ff1100720b */ /* 0x000fe20003fcd000 */
[----:B------:R-:W-:-:S04]  /*0fb0*/  FFMA.FTZ R30, R35, R26, 0.0083824126049876213074 ;  /* 0x3c095663231e7423 */ /* 0x000fc8000001001a */
[----:B------:R-:W-:Y:S01]  /*0fc0*/  FFMA.FTZ R30, R35, R30, 0.041667830199003219604 ;  /* 0x3d2aabe3231e7423 */ /* 0x000fe2000001001e */
[----:B------:R-:W-:-:S03]  /*0fd0*/  FADD R0, R17, R17 ;  /* 0x0000001111007221 */ /* 0x000fc60000000000 */
[----:B------:R-:W-:-:S04]  /*0fe0*/  FFMA.FTZ R30, R35, R30, 0.16666397452354431152 ;  /* 0x3e2aa9f6231e7423 */ /* 0x000fc8000001001e */
[----:B------:R-:W-:Y:S01]  /*0ff0*/  @P6 FSEL R0, R36, -1, P1 ;  /* 0xbf80000024006808 */ /* 0x000fe20000800000 */
[----:B------:R-:W-:Y:S01]  /*1000*/  FFMA.FTZ R30, R35, R30, 0.49999994039535522461 ;  /* 0x3efffffe231e7423 */ /* 0x000fe2000001001e */
[----:B------:R-:W-:-:S03]  /*1010*/  FSETP.NEU.AND P1, PT, R29, 128, PT ;  /* 0x430000001d00780b */ /* 0x000fc60003f2d000 */
[----:B------:R-:W-:Y:S01]  /*1020*/  FMUL R30, R35, R30 ;  /* 0x0000001e231e7220 */ /* 0x000fe20000400000 */
[----:B------:R-:W-:-:S03]  /*1030*/  FSEL R29, R29, 127, P1 ;  /* 0x42fe00001d1d7808 */ /* 0x000fc60000800000 */
[----:B------:R-:W-:Y:S02]  /*1040*/  FFMA.FTZ R30, R35, R30, R35 ;  /* 0x0000001e231e7223 */ /* 0x000fe40000010023 */
[----:B------:R-:W0:Y:S01]  /*1050*/  MUFU.EX2 R35, R29 ;  /* 0x0000001d00237308 */ /* 0x000e220000000800 */
[----:B------:R-:W-:Y:S02]  /*1060*/  FSETP.NEU.AND P6, PT, R16, RZ, PT ;  /* 0x000000ff1000720b */ /* 0x000fe40003fcd000 */
[----:B------:R-:W-:Y:S01]  /*1070*/  FSEL R25, R25, 127, P0 ;  /* 0x42fe000019197808 */ /* 0x000fe20000000000 */
[----:B------:R-:W-:-:S03]  /*1080*/  @!P0 FADD R33, R33, R33 ;  /* 0x0000002121218221 */ /* 0x000fc60000000000 */
[----:B------:R-:W-:Y:S01]  /*1090*/  FSETP.GT.AND P0, PT, R25, 128, PT ;  /* 0x430000001900780b */ /* 0x000fe20003f04000 */
[----:B0-----:R-:W-:-:S04]  /*10a0*/  FADD R34, R35, -1 ;  /* 0xbf80000023227421 */ /* 0x001fc80000000000 */
[----:B------:R-:W-:Y:S01]  /*10b0*/  FFMA.FTZ R30, R35, R30, R34 ;  /* 0x0000001e231e7223 */ /* 0x000fe20000010022 */
[----:B------:R-:W-:Y:S01]  /*10c0*/  FMUL R34, R11, 1.4426950216293334961 ;  /* 0x3fb8aa3b0b227820 */ /* 0x000fe20000400000 */
[----:B------:R-:W-:Y:S02]  /*10d0*/  FSEL R33, R33, +INF , !P0 ;  /* 0x7f80000021217808 */ /* 0x000fe40004000000 */
[----:B------:R-:W-:-:S03]  /*10e0*/  FSETP.GEU.AND P0, PT, R25, -25, PT ;  /* 0xc1c800001900780b */ /* 0x000fc60003f0e000 */
[----:B------:R-:W0:Y:S01]  /*10f0*/  FRND R34, R34 ;  /* 0x0000002200227307 */ /* 0x000e220000201000 */
[----:B------:R-:W-:Y:S01]  /*1100*/  FADD R25, R16, R16 ;  /* 0x0000001010197221 */ /* 0x000fe20000000000 */
[----:B------:R-:W-:Y:S01]  /*1110*/  @P6 FSEL R25, R33, -1, P0 ;  /* 0xbf80000021196808 */ /* 0x000fe20000000000 */
[----:B------:R-:W-:-:S05]  /*1120*/  FADD.FTZ R33, |R11|, -RZ ;  /* 0x800000ff0b217221 */ /* 0x000fca0000010200 */
[----:B------:R-:W-:-:S04]  /*1130*/  FSETP.GEU.AND P0, PT, R33, 0.40999999642372131348, PT ;  /* 0x3ed1eb852100780b */ /* 0x000fc80003f0e000 */
[----:B0-----:R-:W-:-:S05]  /*1140*/  FSEL R36, R34, RZ, P0 ;  /* 0x000000ff22247208 */ /* 0x001fca0000000000 */
[----:B------:R-:W-:-:S04]  /*1150*/  FFMA.FTZ R33, -R36, 0.693145751953125, R11 ;  /* 0x3f31720024217823 */ /* 0x000fc8000001010b */
[----:B------:R-:W-:-:S04]  /*1160*/  FFMA.FTZ R33, -R36, 1.428606765330187045e-06, R33 ;  /* 0x35bfbe8e24217823 */ /* 0x000fc80000010121 */
[----:B------:R-:W-:-:S04]  /*1170*/  FFMA.FTZ R26, R33, R26, 0.0083824126049876213074 ;  /* 0x3c095663211a7423 */ /* 0x000fc8000001001a */
[----:B------:R-:W-:Y:S01]  /*1180*/  FFMA.FTZ R26, R33, R26, 0.041667830199003219604 ;  /* 0x3d2aabe3211a7423 */ /* 0x000fe2000001001a */
[----:B------:R-:W-:-:S03]  /*1190*/  FMUL R35, R11, 1.4426950216293334961 ;  /* 0x3fb8aa3b0b237820 */ /* 0x000fc60000400000 */
[----:B------:R-:W-:-:S04]  /*11a0*/  FFMA.FTZ R26, R33, R26, 0.16666397452354431152 ;  /* 0x3e2aa9f6211a7423 */ /* 0x000fc8000001001a */
[C---:B------:R-:W-:Y:S01]  /*11b0*/  FFMA.FTZ R26, R33.reuse, R26, 0.49999994039535522461 ;  /* 0x3efffffe211a7423 */ /* 0x040fe2000001001a */
[----:B------:R-:W0:Y:S03]  /*11c0*/  FRND R35, R35 ;  /* 0x0000002300237307 */ /* 0x000e260000201000 */
[----:B------:R-:W-:-:S04]  /*11d0*/  FMUL R26, R33, R26 ;  /* 0x0000001a211a7220 */ /* 0x000fc80000400000 */
[----:B------:R-:W-:Y:S01]  /*11e0*/  FFMA.FTZ R26, R33, R26, R33 ;  /* 0x0000001a211a7223 */ /* 0x000fe20000010021 */
[----:B------:R-:W-:-:S05]  /*11f0*/  FADD.FTZ R33, |R11|, -RZ ;  /* 0x800000ff0b217221 */ /* 0x000fca0000010200 */
[----:B------:R-:W-:-:S04]  /*1200*/  FSETP.GEU.AND P0, PT, R33, 0.40999999642372131348, PT ;  /* 0x3ed1eb852100780b */ /* 0x000fc80003f0e000 */
[----:B0-----:R-:W-:Y:S02]  /*1210*/  FSEL R34, R35, RZ, P0 ;  /* 0x000000ff23227208 */ /* 0x001fe40000000000 */
[----:B------:R-:W-:Y:S02]  /*1220*/  FSETP.NEU.AND P6, PT, R18, RZ, PT ;  /* 0x000000ff1200720b */ /* 0x000fe40003fcd000 */
[----:B------:R-:W-:Y:S02]  /*1230*/  FSETP.NEU.AND P0, PT, R34, 128, PT ;  /* 0x430000002200780b */ /* 0x000fe40003f0d000 */
[----:B------:R-:W-:Y:S01]  /*1240*/  FSEL R27, R27, 127, P5 ;  /* 0x42fe00001b1b7808 */ /* 0x000fe20002800000 */
[----:B------:R-:W-:Y:S01]  /*1250*/  @!P5 FADD R32, R32, R32 ;  /* 0x000000202020d221 */ /* 0x000fe20000000000 */
[----:B------:R-:W-:Y:S02]  /*1260*/  FSEL R34, R34, 127, P0 ;  /* 0x42fe000022227808 */ /* 0x000fe40000000000 */
[----:B------:R-:W-:-:S02]  /*1270*/  FSETP.GT.AND P5, PT, R27, 128, PT ;  /* 0x430000001b00780b */ /* 0x000fc40003fa4000 */
[----:B------:R-:W0:Y:S02]  /*1280*/  MUFU.EX2 R36, R34 ;  /* 0x0000002200247308 */ /* 0x000e240000000800 */
[----:B------:R-:W-:Y:S02]  /*1290*/  FSEL R32, R32, +INF , !P5 ;  /* 0x7f80000020207808 */ /* 0x000fe40006800000 */
[----:B------:R-:W-:Y:S02]  /*12a0*/  FSETP.GEU.AND P5, PT, R27, -25, PT ;  /* 0xc1c800001b00780b */ /* 0x000fe40003fae000 */
[----:B------:R-:W-:Y:S01]  /*12b0*/  FSEL R5, R5, 127, P3 ;  /* 0x42fe000005057808 */ /* 0x000fe20001800000 */
[----:B------:R-:W-:Y:S01]  /*12c0*/  FADD R27, R18, R18 ;  /* 0x00000012121b7221 */ /* 0x000fe20000000000 */
[----:B------:R-:W-:Y:S01]  /*12d0*/  @P6 FSEL R27, R32, -1, P5 ;  /* 0xbf800000201b6808 */ /* 0x000fe20002800000 */
[----:B------:R-:W-:Y:S01]  /*12e0*/  @!P3 FADD R3, R3, R3 ;  /* 0x000000030303b221 */ /* 0x000fe20000000000 */
[----:B------:R-:W-:-:S02]  /*12f0*/  FSETP.NEU.AND P5, PT, R8, RZ, PT ;  /* 0x000000ff0800720b */ /* 0x000fc40003fad000 */
[----:B------:R-:W-:-:S04]  /*1300*/  FSETP.GT.AND P3, PT, R5, 128, PT ;  /* 0x430000000500780b */ /* 0x000fc80003f64000 */
[----:B------:R-:W-:Y:S02]  /*1310*/  FSEL R3, R3, +INF , !P3 ;  /* 0x7f80000003037808 */ /* 0x000fe40005800000 */
[----:B------:R-:W-:Y:S01]  /*1320*/  FSETP.NEU.AND P3, PT, R9, RZ, PT ;  /* 0x000000ff0900720b */ /* 0x000fe20003f6d000 */
[----:B0-----:R-:W-:Y:S01]  /*1330*/  FADD R33, R36, -1 ;  /* 0xbf80000024217421 */ /* 0x001fe20000000000 */
[----:B------:R-:W-:Y:S01]  /*1340*/  FSETP.GEU.AND P6, PT, R5, -25, PT ;  /* 0xc1c800000500780b */ /* 0x000fe20003fce000 */
[----:B------:R-:W-:Y:S01]  /*1350*/  @!P4 FADD R4, R4, R4 ;  /* 0x000000040404c221 */ /* 0x000fe20000000000 */
[----:B------:R-:W-:Y:S01]  /*1360*/  FSETP.GT.AND P4, PT, R31, 128, PT ;  /* 0x430000001f00780b */ /* 0x000fe20003f84000 */
[----:B------:R-:W-:Y:S01]  /*1370*/  FFMA.FTZ R26, R36, R26, R33 ;  /* 0x0000001a241a7223 */ /* 0x000fe20000010021 */
[----:B------:R-:W-:Y:S01]  /*1380*/  FADD R33, R8, R8 ;  /* 0x0000000808217221 */ /* 0x000fe20000000000 */
[----:B------:R-:W-:Y:S02]  /*1390*/  @P5 FSEL R33, R3, -1, P6 ;  /* 0xbf80000003215808 */ /* 0x000fe40003000000 */
[----:B------:R-:W-:-:S02]  /*13a0*/  FSETP.GEU.AND P5, PT, R31, -25, PT ;  /* 0xc1c800001f00780b */ /* 0x000fc40003fae000 */
[----:B------:R-:W-:Y:S01]  /*13b0*/  FSEL R3, R4, +INF , !P4 ;  /* 0x7f80000004037808 */ /* 0x000fe20006000000 */
[----:B------:R-:W-:Y:S01]  /*13c0*/  FADD R32, R9, R9 ;  /* 0x0000000909207221 */ /* 0x000fe20000000000 */
[----:B------:R-:W-:Y:S01]  /*13d0*/  FSEL R24, R24, 127, P2 ;  /* 0x42fe000018187808 */ /* 0x000fe20001000000 */
[----:B------:R-:W0:Y:S01]  /*13e0*/  LDC.64 R4, c[0x0][0x218] ;  /* 0x00008600ff047b82 */ /* 0x000e220000000a00 */
[----:B------:R-:W-:Y:S02]  /*13f0*/  @P3 FSEL R32, R3, -1, P5 ;  /* 0xbf80000003203808 */ /* 0x000fe40002800000 */
[----:B------:R-:W-:Y:S02]  /*1400*/  FSETP.NEU.AND P5, PT, R19, RZ, PT ;  /* 0x000000ff1300720b */ /* 0x000fe40003fad000 */
[----:B------:R-:W-:Y:S01]  /*1410*/  FSETP.NEU.AND P3, PT, R10, RZ, PT ;  /* 0x000000ff0a00720b */ /* 0x000fe20003f6d000 */
[----:B------:R-:W-:Y:S01]  /*1420*/  @!P2 FADD R28, R28, R28 ;  /* 0x0000001c1c1ca221 */ /* 0x000fe20000000000 */
[----:B------:R-:W-:Y:S01]  /*1430*/  @!P1 FADD R30, R30, R30 ;  /* 0x0000001e1e1e9221 */ /* 0x000fe20000000000 */
[----:B------:R-:W-:-:S02]  /*1440*/  FSETP.GT.AND P2, PT, R24, 128, PT ;  /* 0x430000001800780b */ /* 0x000fc40003f44000 */
[C---:B------:R-:W-:Y:S01]  /*1450*/  FSETP.GT.AND P6, PT, R29.reuse, 128, PT ;  /* 0x430000001d00780b */ /* 0x040fe20003fc4000 */
[----:B------:R-:W-:Y:S01]  /*1460*/  @!P0 FADD R26, R26, R26 ;  /* 0x0000001a1a1a8221 */ /* 0x000fe20000000000 */
[----:B------:R-:W-:Y:S02]  /*1470*/  FSETP.GEU.AND P1, PT, R24, -25, PT ;  /* 0xc1c800001800780b */ /* 0x000fe40003f2e000 */
[----:B------:R-:W-:Y:S02]  /*1480*/  FSEL R28, R28, +INF , !P2 ;  /* 0x7f8000001c1c7808 */ /* 0x000fe40005000000 */
[----:B------:R-:W-:Y:S02]  /*1490*/  FSETP.GEU.AND P4, PT, R29, -25, PT ;  /* 0xc1c800001d00780b */ /* 0x000fe40003f8e000 */
[----:B------:R-:W-:Y:S02]  /*14a0*/  FSEL R30, R30, +INF , !P6 ;  /* 0x7f8000001e1e7808 */ /* 0x000fe40007000000 */
[----:B------:R-:W-:Y:S01]  /*14b0*/  FSETP.NEU.AND P0, PT, R11, RZ, PT ;  /* 0x000000ff0b00720b */ /* 0x000fe20003f0d000 */
[----:B------:R-:W-:Y:S01]  /*14c0*/  FADD R24, R19, R19 ;  /* 0x0000001313187221 */ /* 0x000fe20000000000 */
[----:B------:R-:W-:Y:S01]  /*14d0*/  FADD R29, R10, R10 ;  /* 0x0000000a0a1d7221 */ /* 0x000fe20000000000 */
[----:B------:R-:W-:-:S02]  /*14e0*/  @P5 FSEL R24, R28, -1, P1 ;  /* 0xbf8000001c185808 */ /* 0x000fc40000800000 */
[----:B------:R-:W-:Y:S02]  /*14f0*/  FSETP.GT.AND P2, PT, R34, 128, PT ;  /* 0x430000002200780b */ /* 0x000fe40003f44000 */
[----:B------:R-:W-:Y:S02]  /*1500*/  @P3 FSEL R29, R30, -1, P4 ;  /* 0xbf8000001e1d3808 */ /* 0x000fe40002000000 */
[----:B------:R-:W-:Y:S02]  /*1510*/  FSETP.GT.AND P1, PT, R10, RZ, PT ;  /* 0x000000ff0a00720b */ /* 0x000fe40003f24000 */
[----:B------:R-:W-:Y:S02]  /*1520*/  FSETP.GEU.AND P6, PT, R34, -25, PT ;  /* 0xc1c800002200780b */ /* 0x000fe40003fce000 */
[----:B------:R-:W-:Y:S02]  /*1530*/  FSEL R10, R10, R29, P1 ;  /* 0x0000001d0a0a7208 */ /* 0x000fe40000800000 */
[----:B------:R-:W-:-:S02]  /*1540*/  FSEL R26, R26, +INF , !P2 ;  /* 0x7f8000001a1a7808 */ /* 0x000fc40005000000 */
[----:B------:R-:W-:Y:S02]  /*1550*/  FSETP.GT.AND P1, PT, R9, RZ, PT ;  /* 0x000000ff0900720b */ /* 0x000fe40003f24000 */
[----:B------:R-:W-:Y:S02]  /*1560*/  FSETP.GT.AND P3, PT, R8, RZ, PT ;  /* 0x000000ff0800720b */ /* 0x000fe40003f64000 */
[----:B------:R-:W-:Y:S02]  /*1570*/  FSETP.GT.AND P2, PT, R19, RZ, PT ;  /* 0x000000ff1300720b */ /* 0x000fe40003f44000 */
[----:B------:R-:W-:Y:S01]  /*1580*/  FSEL R26, R26, -1, P6 ;  /* 0xbf8000001a1a7808 */ /* 0x000fe20003000000 */
[----:B------:R-:W-:Y:S01]  /*1590*/  @!P0 FADD R26, R11, R11 ;  /* 0x0000000b0b1a8221 */ /* 0x000fe20000000000 */
[----:B------:R-:W-:Y:S02]  /*15a0*/  FSEL R9, R9, R32, P1 ;  /* 0x0000002009097208 */ /* 0x000fe40000800000 */
[----:B------:R-:W-:-:S02]  /*15b0*/  FSEL R8, R8, R33, P3 ;  /* 0x0000002108087208 */ /* 0x000fc40001800000 */
[----:B------:R-:W-:Y:S02]  /*15c0*/  FSEL R19, R19, R24, P2 ;  /* 0x0000001813137208 */ /* 0x000fe40001000000 */
[----:B------:R-:W-:Y:S02]  /*15d0*/  FSETP.GT.AND P1, PT, R18, RZ, PT ;  /* 0x000000ff1200720b */ /* 0x000fe40003f24000 */
[----:B------:R-:W-:Y:S02]  /*15e0*/  FSETP.GT.AND P2, PT, R17, RZ, PT ;  /* 0x000000ff1100720b */ /* 0x000fe40003f44000 */
[----:B------:R-:W-:Y:S02]  /*15f0*/  FSETP.GT.AND P3, PT, R16, RZ, PT ;  /* 0x000000ff1000720b */ /* 0x000fe40003f64000 */
[----:B------:R-:W-:Y:S01]  /*1600*/  FSETP.GT.AND P0, PT, R11, RZ, PT ;  /* 0x000000ff0b00720b */ /* 0x000fe20003f04000 */
[----:B0-----:R-:W-:Y:S01]  /*1610*/  IMAD.WIDE R2, R2, 0x4, R4 ;  /* 0x0000000402027825 */ /* 0x001fe200078e0204 */
[----:B------:R-:W-:-:S02]  /*1620*/  FSEL R18, R18, R27, P1 ;  /* 0x0000001b12127208 */ /* 0x000fc40000800000 */
[----:B------:R-:W-:Y:S02]  /*1630*/  FSEL R17, R17, R0, P2 ;  /* 0x0000000011117208 */ /* 0x000fe40001000000 */
[----:B------:R-:W-:Y:S02]  /*1640*/  FSEL R16, R16, R25, P3 ;  /* 0x0000001910107208 */ /* 0x000fe40001800000 */
[----:B------:R-:W-:Y:S01]  /*1650*/  FSEL R11, R11, R26, P0 ;  /* 0x0000001a0b0b7208 */ /* 0x000fe20000000000 */
[----:B------:R-:W-:Y:S04]  /*1660*/  STG.E.128 desc[UR4][R6.64], R12 ;  /* 0x0000000c06007986 */ /* 0x000fe8000c101d04 */
[----:B------:R-:W-:Y:S04]  /*1670*/  STG.E.128 desc[UR4][R6.64+0x800], R20 ;  /* 0x0008001406007986 */ /* 0x000fe8000c101d04 */
[----:B------:R-:W-:Y:S04]  /*1680*/  STG.E.128 desc[UR4][R2.64], R16 ;  /* 0x0000001002007986 */ /* 0x000fe8000c101d04 */
[----:B------:R-:W-:Y:S01]  /*1690*/  STG.E.128 desc[UR4][R2.64+0x800], R8 ;  /* 0x0008000802007986 */ /* 0x000fe2000c101d04 */
[----:B------:R-:W-:Y:S05]  /*16a0*/  EXIT ;  /* 0x000000000000794d */ /* 0x000fea0003800000 */
.L_x_0:
[----:B------:R-:W-:-:S00]  /*16b0*/  BRA `(.L_x_0) ;  /* 0xfffffffc00fc7947 */ /* 0x000fc0000383ffff */
[----:B------:R-:W-:-:S00]  /*16c0*/  NOP ;  /* 0x0000000000007918 */ /* 0x000fc00000000000 */
        /* <DEDUP_REMOVED lines=11> */
.L_x_1:


//--------------------- .nv.global.init           --------------------------
	.section	.nv.global.init,"aw",@progbits
.nv.global.init:
	.type		_$_str,@object
	.size		_$_str,(_$_str_$_2 - _$_str)
_$_str:
        /*0000*/ 	.byte	0x5f, 0x5f, 0x43, 0x55, 0x44, 0x41, 0x5f, 0x46, 0x54, 0x5a, 0x00
	.type		_$_str_$_2,@object
	.size		_$_str_$_2,(.L_1 - _$_str_$_2)
_$_str_$_2:
        /*000b*/ 	.byte	0x5f, 0x5f, 0x43, 0x55, 0x44, 0x41, 0x5f, 0x50, 0x52, 0x45, 0x43, 0x5f, 0x53, 0x51, 0x52, 0x54
        /*001b*/ 	.byte	0x00
.L_1:


//--------------------- .nv.constant0.triton_poi_fused__native_batch_norm_legit_no_training_add_convolution_elu_9 --------------------------
	.section	.nv.constant0.triton_poi_fused__native_batch_norm_legit_no_training_add_convolution_elu_9,"a",@progbits
	.sectionflags	@""
	.align	4
.nv.constant0.triton_poi_fused__native_batch_norm_legit_no_training_add_convolution_elu_9:
	.zero		596
